//
// Generated by NVIDIA NVVM Compiler
//
// Compiler Build ID: CL-36424714
// Cuda compilation tools, release 13.0, V13.0.88
// Based on NVVM 20.0.0
//

.version 9.0
.target sm_100
.address_size 64

	// .globl	_Z15reduce_shuffle4PfS_
// _ZZ15reduce_shuffle4PfS_E5sdata has been demoted

.visible .entry _Z15reduce_shuffle4PfS_(
	.param .u64 .ptr .align 1 _Z15reduce_shuffle4PfS__param_0,
	.param .u64 .ptr .align 1 _Z15reduce_shuffle4PfS__param_1
)
{
	.reg .pred 	%p<12>;
	.reg .b32 	%r<28>;
	.reg .b32 	%f<25>;
	.reg .b64 	%rd<9>;
	// demoted variable
	.shared .align 4 .b8 _ZZ15reduce_shuffle4PfS_E5sdata[32];
	ld.param.u64 	%rd2, [_Z15reduce_shuffle4PfS__param_0];
	ld.param.u64 	%rd1, [_Z15reduce_shuffle4PfS__param_1];
	cvta.to.global.u64 	%rd3, %rd2;
	mov.u32 	%r1, %tid.x;
	mov.u32 	%r2, %ctaid.x;
	mov.u32 	%r3, %ntid.x;
	mad.lo.s32 	%r4, %r2, %r3, %r1;
	mul.wide.s32 	%rd4, %r4, 16;
	add.s64 	%rd5, %rd3, %rd4;
	ld.global.v4.f32 	{%f3, %f4, %f5, %f6}, [%rd5];
	add.f32 	%f7, %f3, %f4;
	add.f32 	%f8, %f7, %f5;
	add.f32 	%f9, %f8, %f6;
	bar.sync 	0;
	mov.b32 	%r5, %f9;
	shfl.sync.down.b32	%r6|%p1, %r5, 16, 31, -1;
	mov.b32 	%f10, %r6;
	add.f32 	%f11, %f9, %f10;
	mov.b32 	%r7, %f11;
	shfl.sync.down.b32	%r8|%p2, %r7, 8, 31, -1;
	mov.b32 	%f12, %r8;
	add.f32 	%f13, %f11, %f12;
	mov.b32 	%r9, %f13;
	shfl.sync.down.b32	%r10|%p3, %r9, 4, 31, -1;
	mov.b32 	%f14, %r10;
	add.f32 	%f15, %f13, %f14;
	mov.b32 	%r11, %f15;
	shfl.sync.down.b32	%r12|%p4, %r11, 2, 31, -1;
	mov.b32 	%f16, %r12;
	add.f32 	%f17, %f15, %f16;
	mov.b32 	%r13, %f17;
	shfl.sync.down.b32	%r14|%p5, %r13, 1, 31, -1;
	mov.b32 	%f18, %r14;
	add.f32 	%f1, %f17, %f18;
	and.b32  	%r15, %r1, 31;
	setp.ne.s32 	%p6, %r15, 0;
	@%p6 bra 	$L__BB0_2;
	shr.u32 	%r16, %r1, 3;
	mov.u32 	%r17, _ZZ15reduce_shuffle4PfS_E5sdata;
	add.s32 	%r18, %r17, %r16;
	st.shared.f32 	[%r18], %f1;
$L__BB0_2:
	bar.sync 	0;
	setp.gt.u32 	%p7, %r1, 7;
	@%p7 bra 	$L__BB0_5;
	shl.b32 	%r19, %r1, 2;
	mov.u32 	%r20, _ZZ15reduce_shuffle4PfS_E5sdata;
	add.s32 	%r21, %r20, %r19;
	ld.shared.f32 	%f19, [%r21];
	bar.sync 	0;
	mov.b32 	%r22, %f19;
	shfl.sync.down.b32	%r23|%p8, %r22, 4, 31, -16777216;
	mov.b32 	%f20, %r23;
	add.f32 	%f21, %f19, %f20;
	mov.b32 	%r24, %f21;
	shfl.sync.down.b32	%r25|%p9, %r24, 2, 31, -16777216;
	mov.b32 	%f22, %r25;
	add.f32 	%f23, %f21, %f22;
	mov.b32 	%r26, %f23;
	shfl.sync.down.b32	%r27|%p10, %r26, 1, 31, -16777216;
	mov.b32 	%f24, %r27;
	add.f32 	%f2, %f23, %f24;
	setp.ne.s32 	%p11, %r1, 0;
	@%p11 bra 	$L__BB0_5;
	cvta.to.global.u64 	%rd6, %rd1;
	mul.wide.u32 	%rd7, %r2, 4;
	add.s64 	%rd8, %rd6, %rd7;
	st.global.f32 	[%rd8], %f2;
$L__BB0_5:
	ret;

}


// ===== COMPILED SASS (sm_100) =====

	.target	sm_100

	.elftype	@"ET_EXEC"


//--------------------- .note.nv.tkinfo           --------------------------
	.section	.note.nv.tkinfo,"",@"SHT_NOTE"
	.sectionflags	@"SHF_NOTE_NV_TKINFO"
	.tkinfo
        /*0018*/ 	.word	0x00000002
        /*0030*/ 	.string	""
        /*0030*/ 	.string	"ptxas"
        /*0030*/ 	.string	"Cuda compilation tools, release 13.0, V13.0.88"
        /*0030*/ 	.string	"Build cuda_13.0.r13.0/compiler.36424714_0"
        /*0030*/ 	.string	"-arch sm_100 -m 64 "



//--------------------- .note.nv.cuinfo           --------------------------
	.section	.note.nv.cuinfo,"",@"SHT_NOTE"
	.sectionflags	@"SHF_NOTE_NV_CUINFO"
        /*0018*/ 	.short	0x0002
        /*001a*/ 	.short	0x0064
        /*001c*/ 	.short	0x0082
	.zero		2


//--------------------- .nv.info                  --------------------------
	.section	.nv.info,"",@"SHT_CUDA_INFO"
	.align	4


	//----- nvinfo : EIATTR_REGCOUNT
	.align		4
        /*0000*/ 	.byte	0x04, 0x2f
        /*0002*/ 	.short	(.L_1 - .L_0)
	.align		4
.L_0:
        /*0004*/ 	.word	index@(_Z15reduce_shuffle4PfS_)
        /*0008*/ 	.word	0x0000000e


	//----- nvinfo : EIATTR_FRAME_SIZE
	.align		4
.L_1:
        /*000c*/ 	.byte	0x04, 0x11
        /*000e*/ 	.short	(.L_3 - .L_2)
	.align		4
.L_2:
        /*0010*/ 	.word	index@(_Z15reduce_shuffle4PfS_)
        /*0014*/ 	.word	0x00000000


	//----- nvinfo : EIATTR_MIN_STACK_SIZE
	.align		4
.L_3:
        /*0018*/ 	.byte	0x04, 0x12
        /*001a*/ 	.short	(.L_5 - .L_4)
	.align		4
.L_4:
        /*001c*/ 	.word	index@(_Z15reduce_shuffle4PfS_)
        /*0020*/ 	.word	0x00000000
.L_5:


//--------------------- .nv.compat                --------------------------
	.section	.nv.compat,"",@"SHT_CUDA_COMPAT_INFO"
	.align	4
        /*0000*/ 	.byte	0x02, 0x09, 0x00, 0x00, 0x02, 0x02, 0x01, 0x00, 0x02, 0x05, 0x05, 0x00, 0x03, 0x07, 0x01, 0x01
        /*0010*/ 	.byte	0x02, 0x03, 0x00, 0x00, 0x02, 0x06, 0x01, 0x00, 0x04, 0x0b, 0x08, 0x00, 0x09, 0x00, 0x00, 0x00
        /*0020*/ 	.byte	0x00, 0x00, 0x00, 0x00


//--------------------- .nv.info._Z15reduce_shuffle4PfS_ --------------------------
	.section	.nv.info._Z15reduce_shuffle4PfS_,"",@"SHT_CUDA_INFO"
	.sectionflags	@""
	.align	4


	//----- nvinfo : EIATTR_CUDA_API_VERSION
	.align		4
        /*0000*/ 	.byte	0x04, 0x37
        /*0002*/ 	.short	(.L_7 - .L_6)
.L_6:
        /*0004*/ 	.word	0x00000082


	//----- nvinfo : EIATTR_KPARAM_INFO
	.align		4
.L_7:
        /*0008*/ 	.byte	0x04, 0x17
        /*000a*/ 	.short	(.L_9 - .L_8)
.L_8:
        /*000c*/ 	.word	0x00000000
        /*0010*/ 	.short	0x0001
        /*0012*/ 	.short	0x0008
        /*0014*/ 	.byte	0x00, 0xf5, 0x21, 0x00


	//----- nvinfo : EIATTR_KPARAM_INFO
	.align		4
.L_9:
        /*0018*/ 	.byte	0x04, 0x17
        /*001a*/ 	.short	(.L_11 - .L_10)
.L_10:
        /*001c*/ 	.word	0x00000000
        /*0020*/ 	.short	0x0000
        /*0022*/ 	.short	0x0000
        /*0024*/ 	.byte	0x00, 0xf5, 0x21, 0x00


	//----- nvinfo : EIATTR_SPARSE_MMA_MASK
	.align		4
.L_11:
        /*0028*/ 	.byte	0x03, 0x50
        /*002a*/ 	.short	0x0000


	//----- nvinfo : EIATTR_MAXREG_COUNT
	.align		4
        /*002c*/ 	.byte	0x03, 0x1b
        /*002e*/ 	.short	0x00ff


	//----- nvinfo : EIATTR_NUM_BARRIERS
	.align		4
        /*0030*/ 	.byte	0x02, 0x4c
        /*0032*/ 	.byte	0x01
	.zero		1


	//----- nvinfo : EIATTR_MERCURY_ISA_VERSION
	.align		4
        /*0034*/ 	.byte	0x03, 0x5f
        /*0036*/ 	.short	0x0101


	//----- nvinfo : EIATTR_COOP_GROUP_MASK_REGIDS
	.align		4
        /*0038*/ 	.byte	0x04, 0x29
        /*003a*/ 	.short	(.L_13 - .L_12)


	//   ....[0]....
.L_12:
        /*003c*/ 	.word	0xffffffff


	//   ....[1]....
        /*0040*/ 	.word	0xffffffff


	//   ....[2]....
        /*0044*/ 	.word	0xffffffff


	//   ....[3]....
        /*0048*/ 	.word	0xffffffff


	//   ....[4]....
        /*004c*/ 	.word	0xffffffff


	//   ....[5]....
        /*0050*/ 	.word	0x05000009


	//   ....[6]....
        /*0054*/ 	.word	0x05000009


	//   ....[7]....
        /*0058*/ 	.word	0x05000009


	//----- nvinfo : EIATTR_COOP_GROUP_INSTR_OFFSETS
	.align		4
.L_13:
        /*005c*/ 	.byte	0x04, 0x28
        /*005e*/ 	.short	(.L_15 - .L_14)


	//   ....[0]....
.L_14:
        /*0060*/ 	.word	0x00000130


	//   ....[1]....
        /*0064*/ 	.word	0x00000150


	//   ....[2]....
        /*0068*/ 	.word	0x00000170


	//   ....[3]....
        /*006c*/ 	.word	0x00000190


	//   ....[4]....
        /*0070*/ 	.word	0x000001b0


	//   ....[5]....
        /*0074*/ 	.word	0x00000270


	//   ....[6]....
        /*0078*/ 	.word	0x00000290


	//   ....[7]....
        /*007c*/ 	.word	0x000002b0


	//----- nvinfo : EIATTR_VRC_CTA_INIT_COUNT
	.align		4
.L_15:
        /*0080*/ 	.byte	0x02, 0x4a
	.zero		1
	.zero		1


	//----- nvinfo : EIATTR_EXIT_INSTR_OFFSETS
	.align		4
        /*0084*/ 	.byte	0x04, 0x1c
        /*0086*/ 	.short	(.L_17 - .L_16)


	//   ....[0]....
.L_16:
        /*0088*/ 	.word	0x000001f0


	//   ....[1]....
        /*008c*/ 	.word	0x000002d0


	//   ....[2]....
        /*0090*/ 	.word	0x00000320


	//----- nvinfo : EIATTR_CBANK_PARAM_SIZE
	.align		4
.L_17:
        /*0094*/ 	.byte	0x03, 0x19
        /*0096*/ 	.short	0x0010


	//----- nvinfo : EIATTR_PARAM_CBANK
	.align		4
        /*0098*/ 	.byte	0x04, 0x0a
        /*009a*/ 	.short	(.L_19 - .L_18)
	.align		4
.L_18:
        /*009c*/ 	.word	index@(.nv.constant0._Z15reduce_shuffle4PfS_)
        /*00a0*/ 	.short	0x0380
        /*00a2*/ 	.short	0x0010


	//----- nvinfo : EIATTR_SW_WAR
	.align		4
.L_19:
        /*00a4*/ 	.byte	0x04, 0x36
        /*00a6*/ 	.short	(.L_21 - .L_20)
.L_20:
        /*00a8*/ 	.word	0x00000008
.L_21:


//--------------------- .nv.callgraph             --------------------------
	.section	.nv.callgraph,"",@"SHT_CUDA_CALLGRAPH"
	.align	4
	.sectionentsize	8
	.align		4
        /*0000*/ 	.word	0x00000000
	.align		4
        /*0004*/ 	.word	0xffffffff
	.align		4
        /*0008*/ 	.word	0x00000000
	.align		4
        /*000c*/ 	.word	0xfffffffe
	.align		4
        /*0010*/ 	.word	0x00000000
	.align		4
        /*0014*/ 	.word	0xfffffffd
	.align		4
        /*0018*/ 	.word	0x00000000
	.align		4
        /*001c*/ 	.word	0xfffffffc


//--------------------- .text._Z15reduce_shuffle4PfS_ --------------------------
	.section	.text._Z15reduce_shuffle4PfS_,"ax",@progbits
	.align	128
        .global         _Z15reduce_shuffle4PfS_
        .type           _Z15reduce_shuffle4PfS_,@function
        .size           _Z15reduce_shuffle4PfS_,(.L_x_1 - _Z15reduce_shuffle4PfS_)
        .other          _Z15reduce_shuffle4PfS_,@"STO_CUDA_ENTRY STV_DEFAULT"
_Z15reduce_shuffle4PfS_:
.text._Z15reduce_shuffle4PfS_:
[----:B------:R-:W-:Y:S01]  /*0000*/  LDC R1, c[0x0][0x37c] ;  /* 0x0000df00ff017b82 */ /* 0x000fe20000000800 */
[----:B------:R-:W0:Y:S07]  /*0010*/  S2R R3, SR_TID.X ;  /* 0x0000000000037919 */ /* 0x000e2e0000002100 */
[----:B------:R-:W1:Y:S01]  /*0020*/  LDC.64 R4, c[0x0][0x380] ;  /* 0x0000e000ff047b82 */ /* 0x000e620000000a00 */
[----:B------:R-:W0:Y:S01]  /*0030*/  LDCU UR4, c[0x0][0x360] ;  /* 0x00006c00ff0477ac */ /* 0x000e220008000800 */
[----:B------:R-:W0:Y:S01]  /*0040*/  S2R R0, SR_CTAID.X ;  /* 0x0000000000007919 */ /* 0x000e220000002500 */
[----:B------:R-:W2:Y:S01]  /*0050*/  LDCU.64 UR6, c[0x0][0x358] ;  /* 0x00006b00ff0677ac */ /* 0x000ea20008000a00 */
[----:B0-----:R-:W-:-:S04]  /*0060*/  IMAD R7, R0, UR4, R3 ;  /* 0x0000000400077c24 */ /* 0x001fc8000f8e0203 */
[----:B-1----:R-:W-:-:S06]  /*0070*/  IMAD.WIDE R4, R7, 0x10, R4 ;  /* 0x0000001007047825 */ /* 0x002fcc00078e0204 */
[----:B--2---:R-:W2:Y:S01]  /*0080*/  LDG.E.128 R4, desc[UR6][R4.64] ;  /* 0x0000000604047981 */ /* 0x004ea2000c1e1d00 */
[----:B------:R-:W-:Y:S01]  /*0090*/  BAR.SYNC.DEFER_BLOCKING 0x0 ;  /* 0x0000000000007b1d */ /* 0x000fe20000010000 */
[C---:B------:R-:W-:Y:S02]  /*00a0*/  LOP3.LUT P0, RZ, R3.reuse, 0x1f, RZ, 0xc0, !PT ;  /* 0x0000001f03ff7812 */ /* 0x040fe4000780c0ff */
[----:B------:R-:W-:-:S11]  /*00b0*/  ISETP.GT.U32.AND P1, PT, R3, 0x7, PT ;  /* 0x000000070300780c */ /* 0x000fd60003f24070 */
[----:B------:R-:W0:Y:S01]  /*00c0*/  @!P0 S2R R11, SR_CgaCtaId ;  /* 0x00000000000b8919 */ /* 0x000e220000008800 */
[----:B--2---:R-:W-:Y:S01]  /*00d0*/  FADD R9, R4, R5 ;  /* 0x0000000504097221 */ /* 0x004fe20000000000 */
[----:B------:R-:W-:-:S03]  /*00e0*/  @!P0 MOV R4, 0x400 ;  /* 0x0000040000048802 */ /* 0x000fc60000000f00 */
[----:B------:R-:W-:Y:S01]  /*00f0*/  FADD R6, R6, R9 ;  /* 0x0000000906067221 */ /* 0x000fe20000000000 */
[----:B0-----:R-:W-:-:S03]  /*0100*/  @!P0 LEA R4, R11, R4, 0x18 ;  /* 0x000000040b048211 */ /* 0x001fc600078ec0ff */
[----:B------:R-:W-:Y:S01]  /*0110*/  FADD R6, R7, R6 ;  /* 0x0000000607067221 */ /* 0x000fe20000000000 */
[----:B------:R-:W-:-:S04]  /*0120*/  @!P0 LEA.HI R4, R3, R4, RZ, 0x1d ;  /* 0x0000000403048211 */ /* 0x000fc800078fe8ff */
[----:B------:R-:W0:Y:S02]  /*0130*/  SHFL.DOWN PT, R7, R6, 0x10, 0x1f ;  /* 0x0a001f0006077f89 */ /* 0x000e2400000e0000 */
[----:B0-----:R-:W-:-:S05]  /*0140*/  FADD R7, R6, R7 ;  /* 0x0000000706077221 */ /* 0x001fca0000000000 */
        /* <DEDUP_REMOVED lines=8> */
[----:B------:R0:W-:Y:S01]  /*01d0*/  @!P0 STS [R4], R5 ;  /* 0x0000000504008388 */ /* 0x0001e20000000800 */
[----:B------:R-:W-:Y:S06]  /*01e0*/  BAR.SYNC.DEFER_BLOCKING 0x0 ;  /* 0x0000000000007b1d */ /* 0x000fec0000010000 */
[----:B------:R-:W-:Y:S05]  /*01f0*/  @P1 EXIT ;  /* 0x000000000000194d */ /* 0x000fea0003800000 */
[----:B------:R-:W1:Y:S01]  /*0200*/  S2UR UR5, SR_CgaCtaId ;  /* 0x00000000000579c3 */ /* 0x000e620000008800 */
[----:B------:R-:W-:Y:S01]  /*0210*/  UMOV UR4, 0x400 ;  /* 0x0000040000047882 */ /* 0x000fe20000000000 */
[----:B------:R-:W-:Y:S02]  /*0220*/  MOV R9, 0xff000000 ;  /* 0xff00000000097802 */ /* 0x000fe40000000f00 */
[----:B------:R-:W-:Y:S01]  /*0230*/  ISETP.NE.AND P0, PT, R3, RZ, PT ;  /* 0x000000ff0300720c */ /* 0x000fe20003f05270 */
[----:B-1----:R-:W-:-:S06]  /*0240*/  ULEA UR4, UR5, UR4, 0x18 ;  /* 0x0000000405047291 */ /* 0x002fcc000f8ec0ff */
[----:B------:R-:W-:-:S06]  /*0250*/  LEA R2, R3, UR4, 0x2 ;  /* 0x0000000403027c11 */ /* 0x000fcc000f8e10ff */
[----:B------:R-:W0:Y:S04]  /*0260*/  LDS R2, [R2] ;  /* 0x0000000002027984 */ /* 0x000e280000000800 */
[----:B0-----:R-:W0:Y:S02]  /*0270*/  SHFL.DOWN PT, R5, R2, 0x4, 0x1f ;  /* 0x08801f0002057f89 */ /* 0x001e2400000e0000 */
[----:B0-----:R-:W-:-:S05]  /*0280*/  FADD R5, R2, R5 ;  /* 0x0000000502057221 */ /* 0x001fca0000000000 */
[----:B------:R-:W0:Y:S02]  /*0290*/  SHFL.DOWN PT, R4, R5, 0x2, 0x1f ;  /* 0x08401f0005047f89 */ /* 0x000e2400000e0000 */
[----:B0-----:R-:W-:-:S05]  /*02a0*/  FADD R4, R5, R4 ;  /* 0x0000000405047221 */ /* 0x001fca0000000000 */
[----:B------:R0:W1:Y:S01]  /*02b0*/  SHFL.DOWN PT, R7, R4, 0x1, 0x1f ;  /* 0x08201f0004077f89 */ /* 0x00006200000e0000 */
[----:B------:R-:W-:Y:S06]  /*02c0*/  BAR.SYNC.DEFER_BLOCKING 0x0 ;  /* 0x0000000000007b1d */ /* 0x000fec0000010000 */
[----:B------:R-:W-:Y:S05]  /*02d0*/  @P0 EXIT ;  /* 0x000000000000094d */ /* 0x000fea0003800000 */
[----:B------:R-:W2:Y:S01]  /*02e0*/  LDC.64 R2, c[0x0][0x388] ;  /* 0x0000e200ff027b82 */ /* 0x000ea20000000a00 */
[----:B-1----:R-:W-:Y:S01]  /*02f0*/  FADD R7, R4, R7 ;  /* 0x0000000704077221 */ /* 0x002fe20000000000 */
[----:B--2---:R-:W-:-:S05]  /*0300*/  IMAD.WIDE.U32 R2, R0, 0x4, R2 ;  /* 0x0000000400027825 */ /* 0x004fca00078e0002 */
[----:B------:R-:W-:Y:S01]  /*0310*/  STG.E desc[UR6][R2.64], R7 ;  /* 0x0000000702007986 */ /* 0x000fe2000c101906 */
[----:B------:R-:W-:Y:S05]  /*0320*/  EXIT ;  /* 0x000000000000794d */ /* 0x000fea0003800000 */
.L_x_0:
[----:B------:R-:W-:-:S00]  /*0330*/  BRA `(.L_x_0) ;  /* 0xfffffffc00fc7947 */ /* 0x000fc0000383ffff */
[----:B------:R-:W-:-:S00]  /*0340*/  NOP ;  /* 0x0000000000007918 */ /* 0x000fc00000000000 */
        /* <DEDUP_REMOVED lines=11> */
.L_x_1:


//--------------------- .nv.shared._Z15reduce_shuffle4PfS_ --------------------------
	.section	.nv.shared._Z15reduce_shuffle4PfS_,"aw",@nobits
	.sectionflags	@""
	.align	4
.nv.shared._Z15reduce_shuffle4PfS_:
	.zero		1056


//--------------------- .nv.shared.reserved.0     --------------------------
	.section	.nv.shared.reserved.0,"aw",@nobits
	.weak		__nv_reservedSMEM_offset_0_alias
	.size		__nv_reservedSMEM_offset_0_alias, 0, 64
	.other		__nv_reservedSMEM_offset_0_alias,@"STO_CUDA_RESERVED_SHARED STV_DEFAULT"
__nv_reservedSMEM_offset_0_alias:
	.zero		0
	.zero		64


//--------------------- .nv.constant0._Z15reduce_shuffle4PfS_ --------------------------
	.section	.nv.constant0._Z15reduce_shuffle4PfS_,"a",@progbits
	.sectionflags	@""
	.align	4
.nv.constant0._Z15reduce_shuffle4PfS_:
	.zero		912


//--------------------- SYMBOLS --------------------------

	.type		.nv.reservedSmem.offset0,@object
	.size		.nv.reservedSmem.offset0,0x4
	.type		.nv.reservedSmem.cap,@object
	.size		.nv.reservedSmem.cap,0x4
